//
// Generated by NVIDIA NVVM Compiler
//
// Compiler Build ID: CL-36424714
// Cuda compilation tools, release 13.0, V13.0.88
// Based on NVVM 20.0.0
//

.version 9.0
.target sm_100
.address_size 64

	// .globl	_Z12matrixMulGPUPaS_Pii
// _ZZ12matrixMulGPUPaS_PiiE2As has been demoted
// _ZZ12matrixMulGPUPaS_PiiE2Bs has been demoted

.visible .entry _Z12matrixMulGPUPaS_Pii(
	.param .u64 .ptr .align 1 _Z12matrixMulGPUPaS_Pii_param_0,
	.param .u64 .ptr .align 1 _Z12matrixMulGPUPaS_Pii_param_1,
	.param .u64 .ptr .align 1 _Z12matrixMulGPUPaS_Pii_param_2,
	.param .u32 _Z12matrixMulGPUPaS_Pii_param_3
)
{
	.reg .pred 	%p<5>;
	.reg .b16 	%rs<7>;
	.reg .b32 	%r<260>;
	.reg .b64 	%rd<24>;
	// demoted variable
	.shared .align 1 .b8 _ZZ12matrixMulGPUPaS_PiiE2As[256];
	// demoted variable
	.shared .align 1 .b8 _ZZ12matrixMulGPUPaS_PiiE2Bs[256];
	ld.param.u32 	%r30, [_Z12matrixMulGPUPaS_Pii_param_3];
	mov.u32 	%r1, %ctaid.x;
	mov.u32 	%r2, %ctaid.y;
	mov.u32 	%r3, %tid.x;
	mov.u32 	%r4, %tid.y;
	shl.b32 	%r32, %r30, 4;
	mul.lo.s32 	%r5, %r32, %r2;
	mul.lo.s32 	%r256, %r32, %r1;
	setp.lt.s32 	%p1, %r30, 1;
	mov.b32 	%r255, 0;
	@%p1 bra 	$L__BB0_6;
	shl.b32 	%r35, %r4, 4;
	mov.u32 	%r36, _ZZ12matrixMulGPUPaS_PiiE2As;
	add.s32 	%r7, %r36, %r35;
	add.s32 	%r37, %r5, 16;
	add.s32 	%r38, %r5, %r30;
	max.s32 	%r39, %r38, %r37;
	not.b32 	%r40, %r5;
	add.s32 	%r8, %r39, %r40;
	setp.lt.u32 	%p2, %r8, 16;
	mov.b32 	%r255, 0;
	mov.u32 	%r257, %r5;
	@%p2 bra 	$L__BB0_4;
	shr.u32 	%r42, %r8, 4;
	add.s32 	%r43, %r42, 1;
	shl.b32 	%r44, %r1, 4;
	add.s32 	%r45, %r4, %r44;
	mad.lo.s32 	%r251, %r30, %r45, %r3;
	shl.b32 	%r46, %r2, 4;
	add.s32 	%r47, %r4, %r46;
	mad.lo.s32 	%r250, %r30, %r47, %r3;
	and.b32  	%r48, %r43, 536870910;
	neg.s32 	%r249, %r48;
	mov.b32 	%r255, 0;
	mov.u32 	%r257, %r5;
$L__BB0_3:
	ld.param.u64 	%rd21, [_Z12matrixMulGPUPaS_Pii_param_1];
	ld.param.u64 	%rd19, [_Z12matrixMulGPUPaS_Pii_param_0];
	cvt.s64.s32 	%rd4, %r251;
	cvta.to.global.u64 	%rd5, %rd21;
	add.s64 	%rd6, %rd5, %rd4;
	cvt.s64.s32 	%rd7, %r250;
	cvta.to.global.u64 	%rd8, %rd19;
	add.s64 	%rd9, %rd8, %rd7;
	ld.global.u8 	%rs1, [%rd9];
	add.s32 	%r49, %r7, %r3;
	st.shared.u8 	[%r49], %rs1;
	ld.global.u8 	%rs2, [%rd6];
	shl.b32 	%r50, %r4, 4;
	mov.u32 	%r51, _ZZ12matrixMulGPUPaS_PiiE2Bs;
	add.s32 	%r52, %r51, %r50;
	add.s32 	%r53, %r52, %r3;
	st.shared.u8 	[%r53], %rs2;
	bar.sync 	0;
	shl.b32 	%r54, %r3, 4;
	add.s32 	%r55, %r51, %r54;
	ld.shared.u8 	%r56, [%r55];
	ld.shared.u8 	%r57, [%r55+1];
	ld.shared.u8 	%r58, [%r7];
	ld.shared.u8 	%r59, [%r7+1];
	ld.shared.u8 	%r60, [%r55+2];
	ld.shared.u8 	%r61, [%r55+3];
	ld.shared.u8 	%r62, [%r7+2];
	ld.shared.u8 	%r63, [%r7+3];
	ld.shared.u8 	%r64, [%r55+4];
	ld.shared.u8 	%r65, [%r55+5];
	ld.shared.u8 	%r66, [%r7+4];
	ld.shared.u8 	%r67, [%r7+5];
	ld.shared.u8 	%r68, [%r55+6];
	ld.shared.u8 	%r69, [%r55+7];
	ld.shared.u8 	%r70, [%r7+6];
	ld.shared.u8 	%r71, [%r7+7];
	ld.shared.u8 	%r72, [%r55+8];
	ld.shared.u8 	%r73, [%r55+9];
	ld.shared.u8 	%r74, [%r7+8];
	ld.shared.u8 	%r75, [%r7+9];
	ld.shared.u8 	%r76, [%r55+10];
	ld.shared.u8 	%r77, [%r55+11];
	ld.shared.u8 	%r78, [%r7+10];
	ld.shared.u8 	%r79, [%r7+11];
	ld.shared.u8 	%r80, [%r55+12];
	ld.shared.u8 	%r81, [%r55+13];
	ld.shared.u8 	%r82, [%r7+12];
	ld.shared.u8 	%r83, [%r7+13];
	ld.shared.u8 	%r84, [%r55+14];
	ld.shared.u8 	%r85, [%r55+15];
	ld.shared.u8 	%r86, [%r7+14];
	ld.shared.u8 	%r87, [%r7+15];
	bar.sync 	0;
	ld.global.u8 	%rs3, [%rd9+16];
	st.shared.u8 	[%r49], %rs3;
	ld.global.u8 	%rs4, [%rd6+16];
	st.shared.u8 	[%r53], %rs4;
	bar.sync 	0;
	ld.shared.u8 	%r88, [%r55+1];
	prmt.b32 	%r89, %r88, %r57, 0x3340U;
	ld.shared.u8 	%r90, [%r55];
	prmt.b32 	%r91, %r90, %r56, 0x3340U;
	prmt.b32 	%r92, %r91, %r89, 0x5410U;
	ld.shared.u8 	%r93, [%r7+1];
	prmt.b32 	%r94, %r93, %r59, 0x3340U;
	ld.shared.u8 	%r95, [%r7];
	prmt.b32 	%r96, %r95, %r58, 0x3340U;
	prmt.b32 	%r97, %r96, %r94, 0x5410U;
	dp4a.s32.s32 	%r98, %r92, %r97, %r255;
	ld.shared.u8 	%r99, [%r55+3];
	prmt.b32 	%r100, %r99, %r61, 0x3340U;
	ld.shared.u8 	%r101, [%r55+2];
	prmt.b32 	%r102, %r101, %r60, 0x3340U;
	prmt.b32 	%r103, %r102, %r100, 0x5410U;
	ld.shared.u8 	%r104, [%r7+3];
	prmt.b32 	%r105, %r104, %r63, 0x3340U;
	ld.shared.u8 	%r106, [%r7+2];
	prmt.b32 	%r107, %r106, %r62, 0x3340U;
	prmt.b32 	%r108, %r107, %r105, 0x5410U;
	dp4a.s32.s32 	%r109, %r103, %r108, %r98;
	ld.shared.u8 	%r110, [%r55+5];
	prmt.b32 	%r111, %r110, %r65, 0x3340U;
	ld.shared.u8 	%r112, [%r55+4];
	prmt.b32 	%r113, %r112, %r64, 0x3340U;
	prmt.b32 	%r114, %r113, %r111, 0x5410U;
	ld.shared.u8 	%r115, [%r7+5];
	prmt.b32 	%r116, %r115, %r67, 0x3340U;
	ld.shared.u8 	%r117, [%r7+4];
	prmt.b32 	%r118, %r117, %r66, 0x3340U;
	prmt.b32 	%r119, %r118, %r116, 0x5410U;
	dp4a.s32.s32 	%r120, %r114, %r119, %r109;
	ld.shared.u8 	%r121, [%r55+7];
	prmt.b32 	%r122, %r121, %r69, 0x3340U;
	ld.shared.u8 	%r123, [%r55+6];
	prmt.b32 	%r124, %r123, %r68, 0x3340U;
	prmt.b32 	%r125, %r124, %r122, 0x5410U;
	ld.shared.u8 	%r126, [%r7+7];
	prmt.b32 	%r127, %r126, %r71, 0x3340U;
	ld.shared.u8 	%r128, [%r7+6];
	prmt.b32 	%r129, %r128, %r70, 0x3340U;
	prmt.b32 	%r130, %r129, %r127, 0x5410U;
	dp4a.s32.s32 	%r131, %r125, %r130, %r120;
	ld.shared.u8 	%r132, [%r55+9];
	prmt.b32 	%r133, %r132, %r73, 0x3340U;
	ld.shared.u8 	%r134, [%r55+8];
	prmt.b32 	%r135, %r134, %r72, 0x3340U;
	prmt.b32 	%r136, %r135, %r133, 0x5410U;
	ld.shared.u8 	%r137, [%r7+9];
	prmt.b32 	%r138, %r137, %r75, 0x3340U;
	ld.shared.u8 	%r139, [%r7+8];
	prmt.b32 	%r140, %r139, %r74, 0x3340U;
	prmt.b32 	%r141, %r140, %r138, 0x5410U;
	dp4a.s32.s32 	%r142, %r136, %r141, %r131;
	ld.shared.u8 	%r143, [%r55+11];
	prmt.b32 	%r144, %r143, %r77, 0x3340U;
	ld.shared.u8 	%r145, [%r55+10];
	prmt.b32 	%r146, %r145, %r76, 0x3340U;
	prmt.b32 	%r147, %r146, %r144, 0x5410U;
	ld.shared.u8 	%r148, [%r7+11];
	prmt.b32 	%r149, %r148, %r79, 0x3340U;
	ld.shared.u8 	%r150, [%r7+10];
	prmt.b32 	%r151, %r150, %r78, 0x3340U;
	prmt.b32 	%r152, %r151, %r149, 0x5410U;
	dp4a.s32.s32 	%r153, %r147, %r152, %r142;
	ld.shared.u8 	%r154, [%r55+13];
	prmt.b32 	%r155, %r154, %r81, 0x3340U;
	ld.shared.u8 	%r156, [%r55+12];
	prmt.b32 	%r157, %r156, %r80, 0x3340U;
	prmt.b32 	%r158, %r157, %r155, 0x5410U;
	ld.shared.u8 	%r159, [%r7+13];
	prmt.b32 	%r160, %r159, %r83, 0x3340U;
	ld.shared.u8 	%r161, [%r7+12];
	prmt.b32 	%r162, %r161, %r82, 0x3340U;
	prmt.b32 	%r163, %r162, %r160, 0x5410U;
	dp4a.s32.s32 	%r164, %r158, %r163, %r153;
	ld.shared.u8 	%r165, [%r55+15];
	prmt.b32 	%r166, %r165, %r85, 0x3340U;
	ld.shared.u8 	%r167, [%r55+14];
	prmt.b32 	%r168, %r167, %r84, 0x3340U;
	prmt.b32 	%r169, %r168, %r166, 0x5410U;
	ld.shared.u8 	%r170, [%r7+15];
	prmt.b32 	%r171, %r170, %r87, 0x3340U;
	ld.shared.u8 	%r172, [%r7+14];
	prmt.b32 	%r173, %r172, %r86, 0x3340U;
	prmt.b32 	%r174, %r173, %r171, 0x5410U;
	dp4a.s32.s32 	%r255, %r169, %r174, %r164;
	bar.sync 	0;
	add.s32 	%r257, %r257, 32;
	add.s32 	%r256, %r256, 32;
	add.s32 	%r251, %r251, 32;
	add.s32 	%r250, %r250, 32;
	add.s32 	%r249, %r249, 2;
	setp.ne.s32 	%p3, %r249, 0;
	@%p3 bra 	$L__BB0_3;
$L__BB0_4:
	and.b32  	%r175, %r8, 16;
	setp.ne.s32 	%p4, %r175, 0;
	@%p4 bra 	$L__BB0_6;
	ld.param.u64 	%rd22, [_Z12matrixMulGPUPaS_Pii_param_1];
	ld.param.u64 	%rd20, [_Z12matrixMulGPUPaS_Pii_param_0];
	mad.lo.s32 	%r176, %r30, %r4, %r3;
	add.s32 	%r177, %r176, %r257;
	cvt.s64.s32 	%rd10, %r177;
	cvta.to.global.u64 	%rd11, %rd20;
	add.s64 	%rd12, %rd11, %rd10;
	ld.global.u8 	%rs5, [%rd12];
	add.s32 	%r178, %r7, %r3;
	st.shared.u8 	[%r178], %rs5;
	add.s32 	%r179, %r176, %r256;
	cvt.s64.s32 	%rd13, %r179;
	cvta.to.global.u64 	%rd14, %rd22;
	add.s64 	%rd15, %rd14, %rd13;
	ld.global.u8 	%rs6, [%rd15];
	shl.b32 	%r180, %r4, 4;
	mov.u32 	%r181, _ZZ12matrixMulGPUPaS_PiiE2Bs;
	add.s32 	%r182, %r181, %r180;
	add.s32 	%r183, %r182, %r3;
	st.shared.u8 	[%r183], %rs6;
	bar.sync 	0;
	shl.b32 	%r184, %r3, 4;
	add.s32 	%r185, %r181, %r184;
	ld.shared.u8 	%r186, [%r185+3];
	ld.shared.u8 	%r187, [%r185+2];
	prmt.b32 	%r188, %r187, %r186, 0x3340U;
	ld.shared.u8 	%r189, [%r185+1];
	ld.shared.u8 	%r190, [%r185];
	prmt.b32 	%r191, %r190, %r189, 0x3340U;
	prmt.b32 	%r192, %r191, %r188, 0x5410U;
	ld.shared.u8 	%r193, [%r7+3];
	ld.shared.u8 	%r194, [%r7+2];
	prmt.b32 	%r195, %r194, %r193, 0x3340U;
	ld.shared.u8 	%r196, [%r7+1];
	ld.shared.u8 	%r197, [%r7];
	prmt.b32 	%r198, %r197, %r196, 0x3340U;
	prmt.b32 	%r199, %r198, %r195, 0x5410U;
	dp4a.s32.s32 	%r200, %r192, %r199, %r255;
	ld.shared.u8 	%r201, [%r185+7];
	ld.shared.u8 	%r202, [%r185+6];
	prmt.b32 	%r203, %r202, %r201, 0x3340U;
	ld.shared.u8 	%r204, [%r185+5];
	ld.shared.u8 	%r205, [%r185+4];
	prmt.b32 	%r206, %r205, %r204, 0x3340U;
	prmt.b32 	%r207, %r206, %r203, 0x5410U;
	ld.shared.u8 	%r208, [%r7+7];
	ld.shared.u8 	%r209, [%r7+6];
	prmt.b32 	%r210, %r209, %r208, 0x3340U;
	ld.shared.u8 	%r211, [%r7+5];
	ld.shared.u8 	%r212, [%r7+4];
	prmt.b32 	%r213, %r212, %r211, 0x3340U;
	prmt.b32 	%r214, %r213, %r210, 0x5410U;
	dp4a.s32.s32 	%r215, %r207, %r214, %r200;
	ld.shared.u8 	%r216, [%r185+11];
	ld.shared.u8 	%r217, [%r185+10];
	prmt.b32 	%r218, %r217, %r216, 0x3340U;
	ld.shared.u8 	%r219, [%r185+9];
	ld.shared.u8 	%r220, [%r185+8];
	prmt.b32 	%r221, %r220, %r219, 0x3340U;
	prmt.b32 	%r222, %r221, %r218, 0x5410U;
	ld.shared.u8 	%r223, [%r7+11];
	ld.shared.u8 	%r224, [%r7+10];
	prmt.b32 	%r225, %r224, %r223, 0x3340U;
	ld.shared.u8 	%r226, [%r7+9];
	ld.shared.u8 	%r227, [%r7+8];
	prmt.b32 	%r228, %r227, %r226, 0x3340U;
	prmt.b32 	%r229, %r228, %r225, 0x5410U;
	dp4a.s32.s32 	%r230, %r222, %r229, %r215;
	ld.shared.u8 	%r231, [%r185+15];
	ld.shared.u8 	%r232, [%r185+14];
	prmt.b32 	%r233, %r232, %r231, 0x3340U;
	ld.shared.u8 	%r234, [%r185+13];
	ld.shared.u8 	%r235, [%r185+12];
	prmt.b32 	%r236, %r235, %r234, 0x3340U;
	prmt.b32 	%r237, %r236, %r233, 0x5410U;
	ld.shared.u8 	%r238, [%r7+15];
	ld.shared.u8 	%r239, [%r7+14];
	prmt.b32 	%r240, %r239, %r238, 0x3340U;
	ld.shared.u8 	%r241, [%r7+13];
	ld.shared.u8 	%r242, [%r7+12];
	prmt.b32 	%r243, %r242, %r241, 0x3340U;
	prmt.b32 	%r244, %r243, %r240, 0x5410U;
	dp4a.s32.s32 	%r255, %r237, %r244, %r230;
	bar.sync 	0;
$L__BB0_6:
	ld.param.u64 	%rd23, [_Z12matrixMulGPUPaS_Pii_param_2];
	cvta.to.global.u64 	%rd16, %rd23;
	shl.b32 	%r245, %r1, 4;
	add.s32 	%r246, %r245, %r3;
	mad.lo.s32 	%r247, %r30, %r4, %r246;
	add.s32 	%r248, %r247, %r5;
	mul.wide.s32 	%rd17, %r248, 4;
	add.s64 	%rd18, %rd16, %rd17;
	st.global.u32 	[%rd18], %r255;
	ret;

}


// ===== COMPILED SASS (sm_100) =====

	.target	sm_100

	.elftype	@"ET_EXEC"


//--------------------- .note.nv.tkinfo           --------------------------
	.section	.note.nv.tkinfo,"",@"SHT_NOTE"
	.sectionflags	@"SHF_NOTE_NV_TKINFO"
	.tkinfo
        /*0018*/ 	.word	0x00000002
        /*0030*/ 	.string	""
        /*0030*/ 	.string	"ptxas"
        /*0030*/ 	.string	"Cuda compilation tools, release 13.0, V13.0.88"
        /*0030*/ 	.string	"Build cuda_13.0.r13.0/compiler.36424714_0"
        /*0030*/ 	.string	"-arch sm_100 -m 64 "



//--------------------- .note.nv.cuinfo           --------------------------
	.section	.note.nv.cuinfo,"",@"SHT_NOTE"
	.sectionflags	@"SHF_NOTE_NV_CUINFO"
        /*0018*/ 	.short	0x0002
        /*001a*/ 	.short	0x0064
        /*001c*/ 	.short	0x0082
	.zero		2


//--------------------- .nv.info                  --------------------------
	.section	.nv.info,"",@"SHT_CUDA_INFO"
	.align	4


	//----- nvinfo : EIATTR_REGCOUNT
	.align		4
        /*0000*/ 	.byte	0x04, 0x2f
        /*0002*/ 	.short	(.L_1 - .L_0)
	.align		4
.L_0:
        /*0004*/ 	.word	index@(_Z12matrixMulGPUPaS_Pii)
        /*0008*/ 	.word	0x00000037


	//----- nvinfo : EIATTR_FRAME_SIZE
	.align		4
.L_1:
        /*000c*/ 	.byte	0x04, 0x11
        /*000e*/ 	.short	(.L_3 - .L_2)
	.align		4
.L_2:
        /*0010*/ 	.word	index@(_Z12matrixMulGPUPaS_Pii)
        /*0014*/ 	.word	0x00000000


	//----- nvinfo : EIATTR_MIN_STACK_SIZE
	.align		4
.L_3:
        /*0018*/ 	.byte	0x04, 0x12
        /*001a*/ 	.short	(.L_5 - .L_4)
	.align		4
.L_4:
        /*001c*/ 	.word	index@(_Z12matrixMulGPUPaS_Pii)
        /*0020*/ 	.word	0x00000000
.L_5:


//--------------------- .nv.compat                --------------------------
	.section	.nv.compat,"",@"SHT_CUDA_COMPAT_INFO"
	.align	4
        /*0000*/ 	.byte	0x02, 0x09, 0x00, 0x00, 0x02, 0x02, 0x01, 0x00, 0x02, 0x05, 0x05, 0x00, 0x03, 0x07, 0x01, 0x01
        /*0010*/ 	.byte	0x02, 0x03, 0x00, 0x00, 0x02, 0x06, 0x01, 0x00, 0x04, 0x0b, 0x08, 0x00, 0x09, 0x00, 0x00, 0x00
        /*0020*/ 	.byte	0x00, 0x00, 0x00, 0x00


//--------------------- .nv.info._Z12matrixMulGPUPaS_Pii --------------------------
	.section	.nv.info._Z12matrixMulGPUPaS_Pii,"",@"SHT_CUDA_INFO"
	.sectionflags	@""
	.align	4


	//----- nvinfo : EIATTR_CUDA_API_VERSION
	.align		4
        /*0000*/ 	.byte	0x04, 0x37
        /*0002*/ 	.short	(.L_7 - .L_6)
.L_6:
        /*0004*/ 	.word	0x00000082


	//----- nvinfo : EIATTR_KPARAM_INFO
	.align		4
.L_7:
        /*0008*/ 	.byte	0x04, 0x17
        /*000a*/ 	.short	(.L_9 - .L_8)
.L_8:
        /*000c*/ 	.word	0x00000000
        /*0010*/ 	.short	0x0003
        /*0012*/ 	.short	0x0018
        /*0014*/ 	.byte	0x00, 0xf0, 0x11, 0x00


	//----- nvinfo : EIATTR_KPARAM_INFO
	.align		4
.L_9:
        /*0018*/ 	.byte	0x04, 0x17
        /*001a*/ 	.short	(.L_11 - .L_10)
.L_10:
        /*001c*/ 	.word	0x00000000
        /*0020*/ 	.short	0x0002
        /*0022*/ 	.short	0x0010
        /*0024*/ 	.byte	0x00, 0xf5, 0x21, 0x00


	//----- nvinfo : EIATTR_KPARAM_INFO
	.align		4
.L_11:
        /*0028*/ 	.byte	0x04, 0x17
        /*002a*/ 	.short	(.L_13 - .L_12)
.L_12:
        /*002c*/ 	.word	0x00000000
        /*0030*/ 	.short	0x0001
        /*0032*/ 	.short	0x0008
        /*0034*/ 	.byte	0x00, 0xf5, 0x21, 0x00


	//----- nvinfo : EIATTR_KPARAM_INFO
	.align		4
.L_13:
        /*0038*/ 	.byte	0x04, 0x17
        /*003a*/ 	.short	(.L_15 - .L_14)
.L_14:
        /*003c*/ 	.word	0x00000000
        /*0040*/ 	.short	0x0000
        /*0042*/ 	.short	0x0000
        /*0044*/ 	.byte	0x00, 0xf5, 0x21, 0x00


	//----- nvinfo : EIATTR_SPARSE_MMA_MASK
	.align		4
.L_15:
        /*0048*/ 	.byte	0x03, 0x50
        /*004a*/ 	.short	0x0000


	//----- nvinfo : EIATTR_MAXREG_COUNT
	.align		4
        /*004c*/ 	.byte	0x03, 0x1b
        /*004e*/ 	.short	0x00ff


	//----- nvinfo : EIATTR_NUM_BARRIERS
	.align		4
        /*0050*/ 	.byte	0x02, 0x4c
        /*0052*/ 	.byte	0x01
	.zero		1


	//----- nvinfo : EIATTR_MERCURY_ISA_VERSION
	.align		4
        /*0054*/ 	.byte	0x03, 0x5f
        /*0056*/ 	.short	0x0101


	//----- nvinfo : EIATTR_VRC_CTA_INIT_COUNT
	.align		4
        /*0058*/ 	.byte	0x02, 0x4a
	.zero		1
	.zero		1


	//----- nvinfo : EIATTR_EXIT_INSTR_OFFSETS
	.align		4
        /*005c*/ 	.byte	0x04, 0x1c
        /*005e*/ 	.short	(.L_17 - .L_16)


	//   ....[0]....
.L_16:
        /*0060*/ 	.word	0x000011e0


	//----- nvinfo : EIATTR_CBANK_PARAM_SIZE
	.align		4
.L_17:
        /*0064*/ 	.byte	0x03, 0x19
        /*0066*/ 	.short	0x001c


	//----- nvinfo : EIATTR_PARAM_CBANK
	.align		4
        /*0068*/ 	.byte	0x04, 0x0a
        /*006a*/ 	.short	(.L_19 - .L_18)
	.align		4
.L_18:
        /*006c*/ 	.word	index@(.nv.constant0._Z12matrixMulGPUPaS_Pii)
        /*0070*/ 	.short	0x0380
        /*0072*/ 	.short	0x001c


	//----- nvinfo : EIATTR_SW_WAR
	.align		4
.L_19:
        /*0074*/ 	.byte	0x04, 0x36
        /*0076*/ 	.short	(.L_21 - .L_20)
.L_20:
        /*0078*/ 	.word	0x00000008
.L_21:


//--------------------- .nv.callgraph             --------------------------
	.section	.nv.callgraph,"",@"SHT_CUDA_CALLGRAPH"
	.align	4
	.sectionentsize	8
	.align		4
        /*0000*/ 	.word	0x00000000
	.align		4
        /*0004*/ 	.word	0xffffffff
	.align		4
        /*0008*/ 	.word	0x00000000
	.align		4
        /*000c*/ 	.word	0xfffffffe
	.align		4
        /*0010*/ 	.word	0x00000000
	.align		4
        /*0014*/ 	.word	0xfffffffd
	.align		4
        /*0018*/ 	.word	0x00000000
	.align		4
        /*001c*/ 	.word	0xfffffffc


//--------------------- .text._Z12matrixMulGPUPaS_Pii --------------------------
	.section	.text._Z12matrixMulGPUPaS_Pii,"ax",@progbits
	.align	128
        .global         _Z12matrixMulGPUPaS_Pii
        .type           _Z12matrixMulGPUPaS_Pii,@function
        .size           _Z12matrixMulGPUPaS_Pii,(.L_x_4 - _Z12matrixMulGPUPaS_Pii)
        .other          _Z12matrixMulGPUPaS_Pii,@"STO_CUDA_ENTRY STV_DEFAULT"
_Z12matrixMulGPUPaS_Pii:
.text._Z12matrixMulGPUPaS_Pii:
[----:B------:R-:W-:Y:S01]  /*0000*/  LDC R1, c[0x0][0x37c] ;  /* 0x0000df00ff017b82 */ /* 0x000fe20000000800 */
[----:B------:R-:W0:Y:S07]  /*0010*/  LDCU UR14, c[0x0][0x398] ;  /* 0x00007300ff0e77ac */ /* 0x000e2e0008000800 */
[----:B------:R-:W1:Y:S01]  /*0020*/  S2UR UR5, SR_CTAID.Y ;  /* 0x00000000000579c3 */ /* 0x000e620000002600 */
[----:B------:R-:W2:Y:S01]  /*0030*/  S2R R0, SR_TID.X ;  /* 0x0000000000007919 */ /* 0x000ea20000002100 */
[----:B------:R-:W-:Y:S01]  /*0040*/  IMAD.MOV.U32 R35, RZ, RZ, RZ ;  /* 0x000000ffff237224 */ /* 0x000fe200078e00ff */
[----:B------:R-:W3:Y:S01]  /*0050*/  LDCU.64 UR12, c[0x0][0x358] ;  /* 0x00006b00ff0c77ac */ /* 0x000ee20008000a00 */
[----:B------:R-:W4:Y:S04]  /*0060*/  S2R R5, SR_TID.Y ;  /* 0x0000000000057919 */ /* 0x000f280000002200 */
[----:B------:R-:W2:Y:S01]  /*0070*/  S2UR UR11, SR_CTAID.X ;  /* 0x00000000000b79c3 */ /* 0x000ea20000002500 */
[----:B0-----:R-:W-:-:S02]  /*0080*/  UISETP.GE.AND UP0, UPT, UR14, 0x1, UPT ;  /* 0x000000010e00788c */ /* 0x001fc4000bf06270 */
[----:B------:R-:W-:-:S04]  /*0090*/  USHF.L.U32 UR4, UR14, 0x4, URZ ;  /* 0x000000040e047899 */ /* 0x000fc800080006ff */
[----:B-1----:R-:W-:-:S03]  /*00a0*/  UIMAD UR5, UR4, UR5, URZ ;  /* 0x00000005040572a4 */ /* 0x002fc6000f8e02ff */
[----:B---3--:R-:W-:Y:S09]  /*00b0*/  BRA.U !UP0, `(.L_x_0) ;  /* 0x0000001108287547 */ /* 0x008ff2000b800000 */
[----:B------:R-:W-:Y:S01]  /*00c0*/  UIADD3 UR6, UPT, UPT, UR5, 0x10, URZ ;  /* 0x0000001005067890 */ /* 0x000fe2000fffe0ff */
[----:B------:R-:W-:Y:S01]  /*00d0*/  IMAD.U32 R3, RZ, RZ, UR14 ;  /* 0x0000000eff037e24 */ /* 0x000fe2000f8e00ff */
[----:B------:R-:W0:Y:S01]  /*00e0*/  S2UR UR9, SR_CgaCtaId ;  /* 0x00000000000979c3 */ /* 0x000e220000008800 */
[----:B------:R-:W-:Y:S01]  /*00f0*/  ULOP3.LUT UR8, URZ, UR5, URZ, 0x33, !UPT ;  /* 0x00000005ff087292 */ /* 0x000fe2000f8e33ff */
[----:B------:R-:W-:Y:S01]  /*0100*/  IMAD.MOV.U32 R35, RZ, RZ, RZ ;  /* 0x000000ffff237224 */ /* 0x000fe200078e00ff */
[----:B--2---:R-:W-:Y:S01]  /*0110*/  UIMAD UR4, UR4, UR11, URZ ;  /* 0x0000000b040472a4 */ /* 0x004fe2000f8e02ff */
[----:B------:R-:W-:-:S05]  /*0120*/  IMAD.U32 R2, RZ, RZ, UR6 ;  /* 0x00000006ff027e24 */ /* 0x000fca000f8e00ff */
[----:B------:R-:W-:-:S04]  /*0130*/  VIADDMNMX R2, R3, UR5, R2, !PT ;  /* 0x0000000503027c46 */ /* 0x000fc8000f800102 */
[----:B------:R-:W-:Y:S01]  /*0140*/  R2UR UR7, R2 ;  /* 0x00000000020772ca */ /* 0x000fe200000e0000 */
[----:B------:R-:W-:Y:S01]  /*0150*/  IMAD.U32 R2, RZ, RZ, UR6 ;  /* 0x00000006ff027e24 */ /* 0x000fe2000f8e00ff */
[----:B------:R-:W-:-:S04]  /*0160*/  UMOV UR6, 0x400 ;  /* 0x0000040000067882 */ /* 0x000fc80000000000 */
[----:B------:R-:W-:Y:S02]  /*0170*/  VIADDMNMX R2, R3, UR5, R2, !PT ;  /* 0x0000000503027c46 */ /* 0x000fe4000f800102 */
[----:B------:R-:W-:Y:S01]  /*0180*/  LOP3.LUT R3, RZ, UR5, RZ, 0x33, !PT ;  /* 0x00000005ff037c12 */ /* 0x000fe2000f8e33ff */
[----:B0-----:R-:W-:-:S04]  /*0190*/  ULEA UR10, UR9, UR6, 0x18 ;  /* 0x00000006090a7291 */ /* 0x001fc8000f8ec0ff */
[----:B------:R-:W-:Y:S01]  /*01a0*/  UIADD3 UR7, UPT, UPT, UR7, UR8, URZ ;  /* 0x0000000807077290 */ /* 0x000fe2000fffe0ff */
[----:B------:R-:W-:Y:S02]  /*01b0*/  IMAD.IADD R2, R2, 0x1, R3 ;  /* 0x0000000102027824 */ /* 0x000fe400078e0203 */
[----:B------:R-:W-:Y:S01]  /*01c0*/  UMOV UR8, UR5 ;  /* 0x0000000500087c82 */ /* 0x000fe20008000000 */
[----:B------:R-:W-:Y:S01]  /*01d0*/  UISETP.GE.U32.AND UP0, UPT, UR7, 0x10, UPT ;  /* 0x000000100700788c */ /* 0x000fe2000bf06070 */
[----:B----4-:R-:W-:Y:S02]  /*01e0*/  LEA R7, R5, UR10, 0x4 ;  /* 0x0000000a05077c11 */ /* 0x010fe4000f8e20ff */
[----:B------:R-:W-:-:S06]  /*01f0*/  LOP3.LUT P0, RZ, R2, 0x10, RZ, 0xc0, !PT ;  /* 0x0000001002ff7812 */ /* 0x000fcc000780c0ff */
[----:B------:R-:W-:Y:S07]  /*0200*/  BRA.U !UP0, `(.L_x_1) ;  /* 0x0000000908847547 */ /* 0x000fee000b800000 */
[----:B------:R-:W0:Y:S01]  /*0210*/  S2R R2, SR_CTAID.Y ;  /* 0x0000000000027919 */ /* 0x000e220000002600 */
[----:B------:R-:W-:Y:S01]  /*0220*/  UIADD3 UR6, UPT, UPT, UR6, 0x100, URZ ;  /* 0x0000010006067890 */ /* 0x000fe2000fffe0ff */
[----:B------:R-:W-:Y:S01]  /*0230*/  IMAD.U32 R4, RZ, RZ, UR11 ;  /* 0x0000000bff047e24 */ /* 0x000fe2000f8e00ff */
[----:B------:R-:W-:Y:S01]  /*0240*/  ULEA.HI UR7, UR7, 0x1, URZ, 0x1c ;  /* 0x0000000107077891 */ /* 0x000fe2000f8fe0ff */
[----:B------:R-:W-:Y:S01]  /*0250*/  IMAD.MOV.U32 R35, RZ, RZ, RZ ;  /* 0x000000ffff237224 */ /* 0x000fe200078e00ff */
[----:B------:R-:W-:Y:S01]  /*0260*/  ULEA UR6, UR9, UR6, 0x18 ;  /* 0x0000000609067291 */ /* 0x000fe2000f8ec0ff */
[--C-:B------:R-:W-:Y:S01]  /*0270*/  IMAD R9, R4, 0x10, R5.reuse ;  /* 0x0000001004097824 */ /* 0x100fe200078e0205 */
[----:B------:R-:W-:Y:S01]  /*0280*/  ULOP3.LUT UR7, UR7, 0x1ffffffe, URZ, 0xc0, !UPT ;  /* 0x1ffffffe07077892 */ /* 0x000fe2000f8ec0ff */
[----:B------:R-:W1:Y:S02]  /*0290*/  LDCU.128 UR16, c[0x0][0x380] ;  /* 0x00007000ff1077ac */ /* 0x000e640008000c00 */
[----:B------:R-:W-:Y:S01]  /*02a0*/  IMAD R9, R9, UR14, R0 ;  /* 0x0000000e09097c24 */ /* 0x000fe2000f8e0200 */
[----:B------:R-:W-:Y:S01]  /*02b0*/  LEA R10, R0, UR6, 0x4 ;  /* 0x00000006000a7c11 */ /* 0x000fe2000f8e20ff */
[----:B------:R-:W-:Y:S01]  /*02c0*/  UIADD3 UR7, UPT, UPT, -UR7, URZ, URZ ;  /* 0x000000ff07077290 */ /* 0x000fe2000fffe1ff */
[----:B------:R-:W-:Y:S01]  /*02d0*/  UMOV UR8, UR5 ;  /* 0x0000000500087c82 */ /* 0x000fe20008000000 */
[----:B0-----:R-:W-:Y:S01]  /*02e0*/  IMAD R3, R2, 0x10, R5 ;  /* 0x0000001002037824 */ /* 0x001fe200078e0205 */
[----:B------:R-:W-:-:S03]  /*02f0*/  LEA R5, R5, UR6, 0x4 ;  /* 0x0000000605057c11 */ /* 0x000fc6000f8e20ff */
[--C-:B------:R-:W-:Y:S02]  /*0300*/  IMAD R6, R3, UR14, R0.reuse ;  /* 0x0000000e03067c24 */ /* 0x100fe4000f8e0200 */
[----:B-1----:R-:W-:-:S07]  /*0310*/  IMAD.IADD R8, R5, 0x1, R0 ;  /* 0x0000000105087824 */ /* 0x002fce00078e0200 */
.L_x_2:
[C---:B------:R-:W-:Y:S02]  /*0320*/  IADD3 R4, P2, PT, R6.reuse, UR16, RZ ;  /* 0x0000001006047c10 */ /* 0x040fe4000ff5e0ff */
[C---:B------:R-:W-:Y:S02]  /*0330*/  IADD3 R2, P1, PT, R9.reuse, UR18, RZ ;  /* 0x0000001209027c10 */ /* 0x040fe4000ff3e0ff */
[----:B------:R-:W-:Y:S02]  /*0340*/  LEA.HI.X.SX32 R5, R6, UR17, 0x1, P2 ;  /* 0x0000001106057c11 */ /* 0x000fe400090f0eff */
[----:B------:R-:W-:-:S03]  /*0350*/  LEA.HI.X.SX32 R3, R9, UR19, 0x1, P1 ;  /* 0x0000001309037c11 */ /* 0x000fc600088f0eff */
[----:B------:R-:W2:Y:S04]  /*0360*/  LDG.E.U8 R11, desc[UR12][R4.64] ;  /* 0x0000000c040b7981 */ /* 0x000ea8000c1e1100 */
[----:B------:R-:W3:Y:S01]  /*0370*/  LDG.E.U8 R13, desc[UR12][R2.64] ;  /* 0x0000000c020d7981 */ /* 0x000ee2000c1e1100 */
[----:B------:R-:W-:-:S05]  /*0380*/  IMAD.IADD R52, R7, 0x1, R0 ;  /* 0x0000000107347824 */ /* 0x000fca00078e0200 */
[----:B--2---:R-:W-:Y:S04]  /*0390*/  STS.U8 [R52], R11 ;  /* 0x0000000b34007388 */ /* 0x004fe80000000000 */
[----:B---3--:R-:W-:Y:S01]  /*03a0*/  STS.U8 [R8], R13 ;  /* 0x0000000d08007388 */ /* 0x008fe20000000000 */
[----:B------:R-:W-:Y:S06]  /*03b0*/  BAR.SYNC.DEFER_BLOCKING 0x0 ;  /* 0x0000000000007b1d */ /* 0x000fec0000010000 */
[----:B------:R-:W-:Y:S04]  /*03c0*/  LDS.U8 R42, [R10] ;  /* 0x000000000a2a7984 */ /* 0x000fe80000000000 */
[----:B------:R-:W-:Y:S04]  /*03d0*/  LDS.U8 R48, [R10+0x1] ;  /* 0x000001000a307984 */ /* 0x000fe80000000000 */
[----:B------:R-:W-:Y:S04]  /*03e0*/  LDS.U8 R40, [R7] ;  /* 0x0000000007287984 */ /* 0x000fe80000000000 */
[----:B------:R-:W-:Y:S04]  /*03f0*/  LDS.U8 R41, [R7+0x1] ;  /* 0x0000010007297984 */ /* 0x000fe80000000000 */
        /* <DEDUP_REMOVED lines=27> */
[----:B------:R-:W-:Y:S01]  /*05b0*/  LDS.U8 R34, [R7+0xf] ;  /* 0x00000f0007227984 */ /* 0x000fe20000000000 */
[----:B------:R-:W-:Y:S06]  /*05c0*/  BAR.SYNC.DEFER_BLOCKING 0x0 ;  /* 0x0000000000007b1d */ /* 0x000fec0000010000 */
[----:B------:R-:W2:Y:S04]  /*05d0*/  LDG.E.U8 R4, desc[UR12][R4.64+0x10] ;  /* 0x0000100c04047981 */ /* 0x000ea8000c1e1100 */
[----:B------:R-:W3:Y:S01]  /*05e0*/  LDG.E.U8 R3, desc[UR12][R2.64+0x10] ;  /* 0x0000100c02037981 */ /* 0x000ee2000c1e1100 */
[----:B------:R-:W-:Y:S01]  /*05f0*/  UIADD3 UR7, UPT, UPT, UR7, 0x2, URZ ;  /* 0x0000000207077890 */ /* 0x000fe2000fffe0ff */
[----:B------:R-:W-:Y:S01]  /*0600*/  VIADD R6, R6, 0x20 ;  /* 0x0000002006067836 */ /* 0x000fe20000000000 */
[----:B------:R-:W-:Y:S01]  /*0610*/  UIADD3 UR8, UPT, UPT, UR8, 0x20, URZ ;  /* 0x0000002008087890 */ /* 0x000fe2000fffe0ff */
[----:B------:R-:W-:Y:S01]  /*0620*/  VIADD R9, R9, 0x20 ;  /* 0x0000002009097836 */ /* 0x000fe20000000000 */
[----:B------:R-:W-:-:S02]  /*0630*/  UISETP.NE.AND UP0, UPT, UR7, URZ, UPT ;  /* 0x000000ff0700728c */ /* 0x000fc4000bf05270 */
[----:B------:R-:W-:Y:S01]  /*0640*/  UIADD3 UR4, UPT, UPT, UR4, 0x20, URZ ;  /* 0x0000002004047890 */ /* 0x000fe2000fffe0ff */
[----:B--2---:R-:W-:Y:S04]  /*0650*/  STS.U8 [R52], R4 ;  /* 0x0000000434007388 */ /* 0x004fe80000000000 */
[----:B---3--:R-:W-:Y:S01]  /*0660*/  STS.U8 [R8], R3 ;  /* 0x0000000308007388 */ /* 0x008fe20000000000 */
[----:B------:R-:W-:Y:S06]  /*0670*/  BAR.SYNC.DEFER_BLOCKING 0x0 ;  /* 0x0000000000007b1d */ /* 0x000fec0000010000 */
[----:B------:R-:W0:Y:S04]  /*0680*/  LDS.U8 R51, [R10] ;  /* 0x000000000a337984 */ /* 0x000e280000000000 */
[----:B------:R-:W1:Y:S04]  /*0690*/  LDS.U8 R49, [R10+0x1] ;  /* 0x000001000a317984 */ /* 0x000e680000000000 */
[----:B------:R-:W2:Y:S04]  /*06a0*/  LDS.U8 R50, [R7+0x1] ;  /* 0x0000010007327984 */ /* 0x000ea80000000000 */
[----:B------:R-:W3:Y:S04]  /*06b0*/  LDS.U8 R47, [R7] ;  /* 0x00000000072f7984 */ /* 0x000ee80000000000 */
[----:B------:R-:W4:Y:S04]  /*06c0*/  LDS.U8 R44, [R10+0x3] ;  /* 0x000003000a2c7984 */ /* 0x000f280000000000 */
[----:B------:R-:W5:Y:S04]  /*06d0*/  LDS.U8 R43, [R10+0x2] ;  /* 0x000002000a2b7984 */ /* 0x000f680000000000 */
[----:B------:R-:W5:Y:S04]  /*06e0*/  LDS.U8 R45, [R7+0x3] ;  /* 0x00000300072d7984 */ /* 0x000f680000000000 */
[----:B------:R-:W5:Y:S04]  /*06f0*/  LDS.U8 R46, [R7+0x2] ;  /* 0x00000200072e7984 */ /* 0x000f680000000000 */
[----:B------:R-:W5:Y:S04]  /*0700*/  LDS.U8 R5, [R7+0x5] ;  /* 0x0000050007057984 */ /* 0x000f680000000000 */
[----:B------:R-:W5:Y:S04]  /*0710*/  LDS.U8 R4, [R7+0x4] ;  /* 0x0000040007047984 */ /* 0x000f680000000000 */
[----:B------:R-:W5:Y:S01]  /*0720*/  LDS.U8 R3, [R10+0x5] ;  /* 0x000005000a037984 */ /* 0x000f620000000000 */
[----:B0-----:R-:W-:-:S03]  /*0730*/  PRMT R51, R51, 0x3340, R42 ;  /* 0x0000334033337816 */ /* 0x001fc6000000002a */
[----:B------:R-:W0:Y:S01]  /*0740*/  LDS.U8 R2, [R10+0x4] ;  /* 0x000004000a027984 */ /* 0x000e220000000000 */
[----:B-1----:R-:W-:Y:S02]  /*0750*/  PRMT R48, R49, 0x3340, R48 ;  /* 0x0000334031307816 */ /* 0x002fe40000000030 */
[----:B--2---:R-:W-:Y:S02]  /*0760*/  PRMT R41, R50, 0x3340, R41 ;  /* 0x0000334032297816 */ /* 0x004fe40000000029 */
[----:B---3--:R-:W-:Y:S02]  /*0770*/  PRMT R42, R47, 0x3340, R40 ;  /* 0x000033402f2a7816 */ /* 0x008fe40000000028 */
[----:B------:R-:W-:Y:S02]  /*0780*/  PRMT R40, R51, 0x5410, R48 ;  /* 0x0000541033287816 */ /* 0x000fe40000000030 */
[----:B------:R-:W-:Y:S02]  /*0790*/  PRMT R41, R42, 0x5410, R41 ;  /* 0x000054102a297816 */ /* 0x000fe40000000029 */
[----:B----4-:R-:W-:Y:S01]  /*07a0*/  PRMT R44, R44, 0x3340, R37 ;  /* 0x000033402c2c7816 */ /* 0x010fe20000000025 */
[----:B------:R-:W1:Y:S01]  /*07b0*/  LDS.U8 R42, [R10+0xa] ;  /* 0x00000a000a2a7984 */ /* 0x000e620000000000 */
[----:B-----5:R-:W-:Y:S01]  /*07c0*/  PRMT R43, R43, 0x3340, R38 ;  /* 0x000033402b2b7816 */ /* 0x020fe20000000026 */
[----:B------:R-:W-:-:S02]  /*07d0*/  IDP.4A.S8.S8 R40, R40, R41, R35 ;  /* 0x0000002928287226 */ /* 0x000fc40000000623 */
[----:B------:R-:W2:Y:S01]  /*07e0*/  LDS.U8 R38, [R10+0x6] ;  /* 0x000006000a267984 */ /* 0x000ea20000000000 */
[----:B------:R-:W-:Y:S02]  /*07f0*/  PRMT R45, R45, 0x3340, R36 ;  /* 0x000033402d2d7816 */ /* 0x000fe40000000024 */
[----:B------:R-:W-:Y:S01]  /*0800*/  PRMT R47, R43, 0x5410, R44 ;  /* 0x000054102b2f7816 */ /* 0x000fe2000000002c */
[----:B------:R-:W3:Y:S01]  /*0810*/  LDS.U8 R37, [R7+0x7] ;  /* 0x0000070007257984 */ /* 0x000ee20000000000 */
[----:B------:R-:W-:-:S03]  /*0820*/  PRMT R46, R46, 0x3340, R39 ;  /* 0x000033402e2e7816 */ /* 0x000fc60000000027 */
[----:B------:R-:W4:Y:S01]  /*0830*/  LDS.U8 R39, [R10+0x7] ;  /* 0x000007000a277984 */ /* 0x000f220000000000 */
[----:B------:R-:W-:Y:S02]  /*0840*/  PRMT R35, R46, 0x5410, R45 ;  /* 0x000054102e237816 */ /* 0x000fe4000000002d */
[----:B------:R-:W-:Y:S01]  /*0850*/  PRMT R14, R5, 0x3340, R14 ;  /* 0x00003340050e7816 */ /* 0x000fe2000000000e */
[----:B------:R-:W5:Y:S01]  /*0860*/  LDS.U8 R36, [R7+0x6] ;  /* 0x0000060007247984 */ /* 0x000f620000000000 */
[----:B------:R-:W-:Y:S01]  /*0870*/  PRMT R13, R4, 0x3340, R13 ;  /* 0x00003340040d7816 */ /* 0x000fe2000000000d */
[----:B------:R-:W-:Y:S02]  /*0880*/  IDP.4A.S8.S8 R47, R47, R35, R40 ;  /* 0x000000232f2f7226 */ /* 0x000fe40000000628 */
[----:B------:R-:W5:Y:S01]  /*0890*/  LDS.U8 R45, [R10+0x9] ;  /* 0x000009000a2d7984 */ /* 0x000f620000000000 */
[----:B------:R-:W-:Y:S02]  /*08a0*/  PRMT R12, R3, 0x3340, R12 ;  /* 0x00003340030c7816 */ /* 0x000fe4000000000c */
[----:B------:R-:W-:Y:S01]  /*08b0*/  PRMT R49, R13, 0x5410, R14 ;  /* 0x000054100d317816 */ /* 0x000fe2000000000e */
[----:B------:R-:W5:Y:S01]  /*08c0*/  LDS.U8 R46, [R10+0x8] ;  /* 0x000008000a2e7984 */ /* 0x000f620000000000 */
[----:B0-----:R-:W-:-:S03]  /*08d0*/  PRMT R11, R2, 0x3340, R11 ;  /* 0x00003340020b7816 */ /* 0x001fc6000000000b */
[----:B------:R-:W0:Y:S01]  /*08e0*/  LDS.U8 R43, [R7+0x9] ;  /* 0x00000900072b7984 */ /* 0x000e220000000000 */
[----:B------:R-:W-:-:S03]  /*08f0*/  PRMT R48, R11, 0x5410, R12 ;  /* 0x000054100b307816 */ /* 0x000fc6000000000c */
[----:B------:R-:W0:Y:S02]  /*0900*/  LDS.U8 R44, [R7+0x8] ;  /* 0x00000800072c7984 */ /* 0x000e240000000000 */
[----:B------:R-:W-:Y:S02]  /*0910*/  IDP.4A.S8.S8 R47, R48, R49, R47 ;  /* 0x00000031302f7226 */ /* 0x000fe4000000062f */
[----:B------:R-:W0:Y:S04]  /*0920*/  LDS.U8 R41, [R10+0xb] ;  /* 0x00000b000a297984 */ /* 0x000e280000000000 */
[----:B------:R-:W0:Y:S01]  /*0930*/  LDS.U8 R35, [R7+0xb] ;  /* 0x00000b0007237984 */ /* 0x000e220000000000 */
[----:B-1----:R-:W-:-:S03]  /*0940*/  PRMT R23, R42, 0x3340, R23 ;  /* 0x000033402a177816 */ /* 0x002fc60000000017 */
[----:B------:R-:W1:Y:S01]  /*0950*/  LDS.U8 R40, [R7+0xa] ;  /* 0x00000a0007287984 */ /* 0x000e620000000000 */
[----:B--2---:R-:W-:-:S03]  /*0960*/  PRMT R15, R38, 0x3340, R15 ;  /* 0x00003340260f7816 */ /* 0x004fc6000000000f */
[----:B------:R-:W2:Y:S01]  /*0970*/  LDS.U8 R3, [R10+0xd] ;  /* 0x00000d000a037984 */ /* 0x000ea20000000000 */
[----:B---3--:R-:W-:-:S03]  /*0980*/  PRMT R18, R37, 0x3340, R18 ;  /* 0x0000334025127816 */ /* 0x008fc60000000012 */
[----:B------:R-:W3:Y:S01]  /*0990*/  LDS.U8 R2, [R10+0xc] ;  /* 0x00000c000a027984 */ /* 0x000ee20000000000 */
[----:B----4-:R-:W-:-:S03]  /*09a0*/  PRMT R16, R39, 0x3340, R16 ;  /* 0x0000334027107816 */ /* 0x010fc60000000010 */
[----:B------:R-:W4:Y:S01]  /*09b0*/  LDS.U8 R5, [R7+0xd] ;  /* 0x00000d0007057984 */ /* 0x000f220000000000 */
[----:B-----5:R-:W-:Y:S02]  /*09c0*/  PRMT R17, R36, 0x3340, R17 ;  /* 0x0000334024117816 */ /* 0x020fe40000000011 */
[----:B------:R-:W-:Y:S01]  /*09d0*/  PRMT R16, R15, 0x5410, R16 ;  /* 0x000054100f107816 */ /* 0x000fe20000000010 */
[----:B------:R-:W5:Y:S01]  /*09e0*/  LDS.U8 R14, [R7+0xc] ;  /* 0x00000c00070e7984 */ /* 0x000f620000000000 */
[----:B------:R-:W-:Y:S02]  /*09f0*/  PRMT R17, R17, 0x5410, R18 ;  /* 0x0000541011117816 */ /* 0x000fe40000000012 */
[----:B------:R-:W-:Y:S01]  /*0a00*/  PRMT R20, R45, 0x3340, R20 ;  /* 0x000033402d147816 */ /* 0x000fe20000000014 */
[----:B------:R-:W5:Y:S01]  /*0a10*/  LDS.U8 R13, [R10+0xf] ;  /* 0x00000f000a0d7984 */ /* 0x000f620000000000 */
[----:B------:R-:W-:Y:S01]  /*0a20*/  PRMT R19, R46, 0x3340, R19 ;  /* 0x000033402e137816 */ /* 0x000fe20000000013 */
[----:B------:R-:W-:-:S02]  /*0a30*/  IDP.4A.S8.S8 R16, R16, R17, R47 ;  /* 0x0000001110107226 */ /* 0x000fc4000000062f */
[----:B------:R-:W5:Y:S01]  /*0a40*/  LDS.U8 R12, [R10+0xe] ;  /* 0x00000e000a0c7984 */ /* 0x000f620000000000 */
[----:B0-----:R-:W-:Y:S02]  /*0a50*/  PRMT R22, R43, 0x3340, R22 ;  /* 0x000033402b167816 */ /* 0x001fe40000000016 */
[----:B------:R-:W-:Y:S01]  /*0a60*/  PRMT R19, R19, 0x5410, R20 ;  /* 0x0000541013137816 */ /* 0x000fe20000000014 */
[----:B------:R-:W0:Y:S01]  /*0a70*/  LDS.U8 R11, [R7+0xf] ;  /* 0x00000f00070b7984 */ /* 0x000e220000000000 */
[----:B------:R-:W-:-:S03]  /*0a80*/  PRMT R21, R44, 0x3340, R21 ;  /* 0x000033402c157816 */ /* 0x000fc60000000015 */
[----:B------:R-:W0:Y:S01]  /*0a90*/  LDS.U8 R4, [R7+0xe] ;  /* 0x00000e0007047984 */ /* 0x000e220000000000 */
[----:B------:R-:W-:Y:S02]  /*0aa0*/  PRMT R21, R21, 0x5410, R22 ;  /* 0x0000541015157816 */ /* 0x000fe40000000016 */
[----:B------:R-:W-:Y:S02]  /*0ab0*/  PRMT R24, R41, 0x3340, R24 ;  /* 0x0000334029187816 */ /* 0x000fe40000000018 */
[----:B------:R-:W-:Y:S01]  /*0ac0*/  PRMT R26, R35, 0x3340, R26 ;  /* 0x00003340231a7816 */ /* 0x000fe2000000001a */
[----:B------:R-:W-:Y:S01]  /*0ad0*/  IDP.4A.S8.S8 R16, R19, R21, R16 ;  /* 0x0000001513107226 */ /* 0x000fe20000000610 */
[----:B------:R-:W-:Y:S02]  /*0ae0*/  PRMT R23, R23, 0x5410, R24 ;  /* 0x0000541017177816 */ /* 0x000fe40000000018 */
[----:B-1----:R-:W-:Y:S02]  /*0af0*/  PRMT R25, R40, 0x3340, R25 ;  /* 0x0000334028197816 */ /* 0x002fe40000000019 */
[----:B--2---:R-:W-:-:S02]  /*0b00*/  PRMT R3, R3, 0x3340, R28 ;  /* 0x0000334003037816 */ /* 0x004fc4000000001c */
[----:B------:R-:W-:Y:S02]  /*0b10*/  PRMT R25, R25, 0x5410, R26 ;  /* 0x0000541019197816 */ /* 0x000fe4000000001a */
[----:B---3--:R-:W-:-:S03]  /*0b20*/  PRMT R2, R2, 0x3340, R27 ;  /* 0x0000334002027816 */ /* 0x008fc6000000001b */
[----:B------:R-:W-:Y:S01]  /*0b30*/  IDP.4A.S8.S8 R16, R23, R25, R16 ;  /* 0x0000001917107226 */ /* 0x000fe20000000610 */
[----:B----4-:R-:W-:Y:S02]  /*0b40*/  PRMT R5, R5, 0x3340, R30 ;  /* 0x0000334005057816 */ /* 0x010fe4000000001e */
[----:B------:R-:W-:Y:S02]  /*0b50*/  PRMT R3, R2, 0x5410, R3 ;  /* 0x0000541002037816 */ /* 0x000fe40000000003 */
[----:B-----5:R-:W-:Y:S02]  /*0b60*/  PRMT R14, R14, 0x3340, R29 ;  /* 0x000033400e0e7816 */ /* 0x020fe4000000001d */
[----:B------:R-:W-:Y:S02]  /*0b70*/  PRMT R13, R13, 0x3340, R32 ;  /* 0x000033400d0d7816 */ /* 0x000fe40000000020 */
[----:B------:R-:W-:Y:S02]  /*0b80*/  PRMT R5, R14, 0x5410, R5 ;  /* 0x000054100e057816 */ /* 0x000fe40000000005 */
[----:B------:R-:W-:-:S03]  /*0b90*/  PRMT R12, R12, 0x3340, R31 ;  /* 0x000033400c0c7816 */ /* 0x000fc6000000001f */
[----:B------:R-:W-:Y:S01]  /*0ba0*/  IDP.4A.S8.S8 R3, R3, R5, R16 ;  /* 0x0000000503037226 */ /* 0x000fe20000000610 */
[----:B0-----:R-:W-:Y:S02]  /*0bb0*/  PRMT R11, R11, 0x3340, R34 ;  /* 0x000033400b0b7816 */ /* 0x001fe40000000022 */
[----:B------:R-:W-:Y:S02]  /*0bc0*/  PRMT R12, R12, 0x5410, R13 ;  /* 0x000054100c0c7816 */ /* 0x000fe4000000000d */
[----:B------:R-:W-:-:S04]  /*0bd0*/  PRMT R4, R4, 0x3340, R33 ;  /* 0x0000334004047816 */ /* 0x000fc80000000021 */
[----:B------:R-:W-:-:S05]  /*0be0*/  PRMT R4, R4, 0x5410, R11 ;  /* 0x0000541004047816 */ /* 0x000fca000000000b */
[----:B------:R-:W-:Y:S01]  /*0bf0*/  IDP.4A.S8.S8 R35, R12, R4, R3 ;  /* 0x000000040c237226 */ /* 0x000fe20000000603 */
[----:B------:R-:W-:Y:S06]  /*0c00*/  BAR.SYNC.DEFER_BLOCKING 0x0 ;  /* 0x0000000000007b1d */ /* 0x000fec0000010000 */
[----:B------:R-:W-:Y:S05]  /*0c10*/  BRA.U UP0, `(.L_x_2) ;  /* 0xfffffff500c07547 */ /* 0x000fea000b83ffff */
.L_x_1:
[----:B------:R-:W-:Y:S05]  /*0c20*/  @P0 BRA `(.L_x_0) ;  /* 0x00000004004c0947 */ /* 0x000fea0003800000 */
[----:B------:R-:W0:Y:S01]  /*0c30*/  S2R R11, SR_TID.Y ;  /* 0x00000000000b7919 */ /* 0x000e220000002200 */
[----:B------:R-:W1:Y:S01]  /*0c40*/  LDCU.128 UR16, c[0x0][0x380] ;  /* 0x00007000ff1077ac */ /* 0x000e620008000c00 */
[----:B0-----:R-:W-:-:S04]  /*0c50*/  IMAD R2, R11, UR14, R0 ;  /* 0x0000000e0b027c24 */ /* 0x001fc8000f8e0200 */
[C---:B------:R-:W-:Y:S02]  /*0c60*/  VIADD R3, R2.reuse, UR8 ;  /* 0x0000000802037c36 */ /* 0x040fe40008000000 */
[----:B------:R-:W-:-:S03]  /*0c70*/  VIADD R5, R2, UR4 ;  /* 0x0000000402057c36 */ /* 0x000fc60008000000 */
[----:B-1----:R-:W-:Y:S02]  /*0c80*/  IADD3 R2, P0, PT, R3, UR16, RZ ;  /* 0x0000001003027c10 */ /* 0x002fe4000ff1e0ff */
[----:B------:R-:W-:Y:S02]  /*0c90*/  IADD3 R4, P1, PT, R5, UR18, RZ ;  /* 0x0000001205047c10 */ /* 0x000fe4000ff3e0ff */
[----:B------:R-:W-:Y:S02]  /*0ca0*/  LEA.HI.X.SX32 R3, R3, UR17, 0x1, P0 ;  /* 0x0000001103037c11 */ /* 0x000fe400080f0eff */
[----:B------:R-:W-:-:S03]  /*0cb0*/  LEA.HI.X.SX32 R5, R5, UR19, 0x1, P1 ;  /* 0x0000001305057c11 */ /* 0x000fc600088f0eff */
[----:B------:R-:W2:Y:S04]  /*0cc0*/  LDG.E.U8 R2, desc[UR12][R2.64] ;  /* 0x0000000c02027981 */ /* 0x000ea8000c1e1100 */
[----:B------:R-:W3:Y:S01]  /*0cd0*/  LDG.E.U8 R4, desc[UR12][R4.64] ;  /* 0x0000000c04047981 */ /* 0x000ee2000c1e1100 */
[----:B------:R-:W0:Y:S01]  /*0ce0*/  S2UR UR6, SR_CgaCtaId ;  /* 0x00000000000679c3 */ /* 0x000e220000008800 */
[----:B------:R-:W-:Y:S01]  /*0cf0*/  UMOV UR4, 0x400 ;  /* 0x0000040000047882 */ /* 0x000fe20000000000 */
[----:B------:R-:W-:Y:S01]  /*0d00*/  IMAD.IADD R9, R7, 0x1, R0 ;  /* 0x0000000107097824 */ /* 0x000fe200078e0200 */
[----:B------:R-:W-:-:S04]  /*0d10*/  UIADD3 UR4, UPT, UPT, UR4, 0x100, URZ ;  /* 0x0000010004047890 */ /* 0x000fc8000fffe0ff */
[----:B0-----:R-:W-:-:S06]  /*0d20*/  ULEA UR4, UR6, UR4, 0x18 ;  /* 0x0000000406047291 */ /* 0x001fcc000f8ec0ff */
[----:B------:R-:W-:Y:S02]  /*0d30*/  LEA R11, R11, UR4, 0x4 ;  /* 0x000000040b0b7c11 */ /* 0x000fe4000f8e20ff */
[----:B------:R-:W-:-:S03]  /*0d40*/  LEA R34, R0, UR4, 0x4 ;  /* 0x0000000400227c11 */ /* 0x000fc6000f8e20ff */
[----:B------:R-:W-:Y:S01]  /*0d50*/  IMAD.IADD R11, R11, 0x1, R0 ;  /* 0x000000010b0b7824 */ /* 0x000fe200078e0200 */
[----:B--2---:R-:W-:Y:S04]  /*0d60*/  STS.U8 [R9], R2 ;  /* 0x0000000209007388 */ /* 0x004fe80000000000 */
[----:B---3--:R-:W-:Y:S01]  /*0d70*/  STS.U8 [R11], R4 ;  /* 0x000000040b007388 */ /* 0x008fe20000000000 */
[----:B------:R-:W-:Y:S06]  /*0d80*/  BAR.SYNC.DEFER_BLOCKING 0x0 ;  /* 0x0000000000007b1d */ /* 0x000fec0000010000 */
[----:B------:R-:W-:Y:S04]  /*0d90*/  LDS.U8 R14, [R7+0x3] ;  /* 0x00000300070e7984 */ /* 0x000fe80000000000 */
[----:B------:R-:W0:Y:S04]  /*0da0*/  LDS.U8 R17, [R7+0x2] ;  /* 0x0000020007117984 */ /* 0x000e280000000000 */
[----:B------:R-:W-:Y:S04]  /*0db0*/  LDS.U8 R16, [R7+0x1] ;  /* 0x0000010007107984 */ /* 0x000fe80000000000 */
[----:B------:R-:W1:Y:S04]  /*0dc0*/  LDS.U8 R19, [R7] ;  /* 0x0000000007137984 */ /* 0x000e680000000000 */
[----:B------:R-:W-:Y:S04]  /*0dd0*/  LDS.U8 R10, [R34+0x3] ;  /* 0x00000300220a7984 */ /* 0x000fe80000000000 */
[----:B------:R-:W2:Y:S04]  /*0de0*/  LDS.U8 R13, [R34+0x2] ;  /* 0x00000200220d7984 */ /* 0x000ea80000000000 */
[----:B------:R-:W-:Y:S04]  /*0df0*/  LDS.U8 R12, [R34+0x1] ;  /* 0x00000100220c7984 */ /* 0x000fe80000000000 */
[----:B------:R-:W3:Y:S04]  /*0e00*/  LDS.U8 R15, [R34] ;  /* 0x00000000220f7984 */ /* 0x000ee80000000000 */
[----:B------:R-:W-:Y:S04]  /*0e10*/  LDS.U8 R18, [R34+0x7] ;  /* 0x0000070022127984 */ /* 0x000fe80000000000 */
[----:B------:R-:W4:Y:S04]  /*0e20*/  LDS.U8 R21, [R34+0x6] ;  /* 0x0000060022157984 */ /* 0x000f280000000000 */
[----:B------:R-:W-:Y:S04]  /*0e30*/  LDS.U8 R20, [R34+0x5] ;  /* 0x0000050022147984 */ /* 0x000fe80000000000 */
[----:B------:R-:W5:Y:S01]  /*0e40*/  LDS.U8 R23, [R34+0x4] ;  /* 0x0000040022177984 */ /* 0x000f620000000000 */
[----:B0-----:R-:W-:-:S03]  /*0e50*/  PRMT R14, R17, 0x3340, R14 ;  /* 0x00003340110e7816 */ /* 0x001fc6000000000e */
[----:B------:R-:W-:Y:S04]  /*0e60*/  LDS.U8 R22, [R7+0x7] ;  /* 0x0000070007167984 */ /* 0x000fe80000000000 */
[----:B------:R-:W0:Y:S01]  /*0e70*/  LDS.U8 R25, [R7+0x6] ;  /* 0x0000060007197984 */ /* 0x000e220000000000 */
[----:B-1----:R-:W-:-:S03]  /*0e80*/  PRMT R19, R19, 0x3340, R16 ;  /* 0x0000334013137816 */ /* 0x002fc60000000010 */
[----:B------:R-:W-:Y:S01]  /*0e90*/  LDS.U8 R24, [R7+0x5] ;  /* 0x0000050007187984 */ /* 0x000fe20000000000 */
[----:B------:R-:W-:-:S03]  /*0ea0*/  PRMT R14, R19, 0x5410, R14 ;  /* 0x00005410130e7816 */ /* 0x000fc6000000000e */
[----:B------:R-:W1:Y:S01]  /*0eb0*/  LDS.U8 R27, [R7+0x4] ;  /* 0x00000400071b7984 */ /* 0x000e620000000000 */
[----:B--2---:R-:W-:-:S03]  /*0ec0*/  PRMT R10, R13, 0x3340, R10 ;  /* 0x000033400d0a7816 */ /* 0x004fc6000000000a */
[----:B------:R-:W-:Y:S04]  /*0ed0*/  LDS.U8 R26, [R34+0xb] ;  /* 0x00000b00221a7984 */ /* 0x000fe80000000000 */
[----:B------:R-:W2:Y:S01]  /*0ee0*/  LDS.U8 R29, [R34+0xa] ;  /* 0x00000a00221d7984 */ /* 0x000ea20000000000 */
[----:B---3--:R-:W-:-:S03]  /*0ef0*/  PRMT R15, R15, 0x3340, R12 ;  /* 0x000033400f0f7816 */ /* 0x008fc6000000000c */
[----:B------:R-:W-:Y:S01]  /*0f00*/  LDS.U8 R28, [R34+0x9] ;  /* 0x00000900221c7984 */ /* 0x000fe20000000000 */
[----:B------:R-:W-:-:S03]  /*0f10*/  PRMT R10, R15, 0x5410, R10 ;  /* 0x000054100f0a7816 */ /* 0x000fc6000000000a */
[----:B------:R-:W3:Y:S01]  /*0f20*/  LDS.U8 R31, [R34+0x8] ;  /* 0x00000800221f7984 */ /* 0x000ee20000000000 */
[----:B----4-:R-:W-:Y:S01]  /*0f30*/  PRMT R18, R21, 0x3340, R18 ;  /* 0x0000334015127816 */ /* 0x010fe20000000012 */
[----:B------:R-:W-:Y:S02]  /*0f40*/  IDP.4A.S8.S8 R10, R10, R14, R35 ;  /* 0x0000000e0a0a7226 */ /* 0x000fe40000000623 */
[----:B------:R-:W-:Y:S04]  /*0f50*/  LDS.U8 R30, [R7+0xb] ;  /* 0x00000b00071e7984 */ /* 0x000fe80000000000 */
[----:B------:R-:W4:Y:S01]  /*0f60*/  LDS.U8 R33, [R7+0xa] ;  /* 0x00000a0007217984 */ /* 0x000f220000000000 */
[----:B-----5:R-:W-:-:S03]  /*0f70*/  PRMT R23, R23, 0x3340, R20 ;  /* 0x0000334017177816 */ /* 0x020fc60000000014 */
[----:B------:R-:W-:Y:S01]  /*0f80*/  LDS.U8 R32, [R7+0x9] ;  /* 0x0000090007207984 */ /* 0x000fe20000000000 */
[----:B------:R-:W-:-:S03]  /*0f90*/  PRMT R23, R23, 0x5410, R18 ;  /* 0x0000541017177816 */ /* 0x000fc60000000012 */
        /* <DEDUP_REMOVED lines=8> */
[----:B--2---:R-:W-:Y:S01]  /*1020*/  PRMT R26, R29, 0x3340, R26 ;  /* 0x000033401d1a7816 */ /* 0x004fe2000000001a */
[----:B------:R-:W-:Y:S02]  /*1030*/  IDP.4A.S8.S8 R10, R23, R22, R10 ;  /* 0x00000016170a7226 */ /* 0x000fe4000000060a */
[----:B------:R-:W-:Y:S04]  /*1040*/  LDS.U8 R4, [R7+0xf] ;  /* 0x00000f0007047984 */ /* 0x000fe80000000000 */
[----:B------:R-:W2:Y:S01]  /*1050*/  LDS.U8 R5, [R7+0xe] ;  /* 0x00000e0007057984 */ /* 0x000ea20000000000 */
[----:B---3--:R-:W-:-:S03]  /*1060*/  PRMT R31, R31, 0x3340, R28 ;  /* 0x000033401f1f7816 */ /* 0x008fc6000000001c */
[----:B------:R-:W-:Y:S01]  /*1070*/  LDS.U8 R2, [R7+0xd] ;  /* 0x00000d0007027984 */ /* 0x000fe20000000000 */
[----:B------:R-:W-:-:S03]  /*1080*/  PRMT R31, R31, 0x5410, R26 ;  /* 0x000054101f1f7816 */ /* 0x000fc6000000001a */
[----:B------:R-:W3:Y:S01]  /*1090*/  LDS.U8 R11, [R7+0xc] ;  /* 0x00000c00070b7984 */ /* 0x000ee20000000000 */
[----:B----4-:R-:W-:Y:S02]  /*10a0*/  PRMT R30, R33, 0x3340, R30 ;  /* 0x00003340211e7816 */ /* 0x010fe4000000001e */
[----:B-----5:R-:W-:-:S04]  /*10b0*/  PRMT R37, R37, 0x3340, R32 ;  /* 0x0000334025257816 */ /* 0x020fc80000000020 */
[----:B------:R-:W-:Y:S02]  /*10c0*/  PRMT R30, R37, 0x5410, R30 ;  /* 0x00005410251e7816 */ /* 0x000fe4000000001e */
[----:B0-----:R-:W-:-:S03]  /*10d0*/  PRMT R8, R8, 0x3340, R9 ;  /* 0x0000334008087816 */ /* 0x001fc60000000009 */
[----:B------:R-:W-:Y:S01]  /*10e0*/  IDP.4A.S8.S8 R10, R31, R30, R10 ;  /* 0x0000001e1f0a7226 */ /* 0x000fe2000000060a */
[----:B-1----:R-:W-:-:S04]  /*10f0*/  PRMT R3, R6, 0x3340, R3 ;  /* 0x0000334006037816 */ /* 0x002fc80000000003 */
[----:B------:R-:W-:Y:S02]  /*1100*/  PRMT R3, R3, 0x5410, R8 ;  /* 0x0000541003037816 */ /* 0x000fe40000000008 */
[----:B--2---:R-:W-:Y:S02]  /*1110*/  PRMT R4, R5, 0x3340, R4 ;  /* 0x0000334005047816 */ /* 0x004fe40000000004 */
[----:B---3--:R-:W-:-:S04]  /*1120*/  PRMT R11, R11, 0x3340, R2 ;  /* 0x000033400b0b7816 */ /* 0x008fc80000000002 */
[----:B------:R-:W-:-:S05]  /*1130*/  PRMT R4, R11, 0x5410, R4 ;  /* 0x000054100b047816 */ /* 0x000fca0000000004 */
[----:B------:R-:W-:Y:S01]  /*1140*/  IDP.4A.S8.S8 R35, R3, R4, R10 ;  /* 0x0000000403237226 */ /* 0x000fe2000000060a */
[----:B------:R-:W-:Y:S06]  /*1150*/  BAR.SYNC.DEFER_BLOCKING 0x0 ;  /* 0x0000000000007b1d */ /* 0x000fec0000010000 */
.L_x_0:
[----:B----4-:R-:W0:Y:S01]  /*1160*/  S2R R5, SR_TID.Y ;  /* 0x0000000000057919 */ /* 0x010e220000002200 */
[----:B------:R-:W1:Y:S01]  /*1170*/  LDC.64 R2, c[0x0][0x390] ;  /* 0x0000e400ff027b82 */ /* 0x000e620000000a00 */
[----:B--2---:R-:W-:-:S04]  /*1180*/  IMAD.U32 R7, RZ, RZ, UR11 ;  /* 0x0000000bff077e24 */ /* 0x004fc8000f8e00ff */
[----:B------:R-:W-:-:S04]  /*1190*/  IMAD R0, R7, 0x10, R0 ;  /* 0x0000001007007824 */ /* 0x000fc800078e0200 */
[----:B0-----:R-:W-:-:S04]  /*11a0*/  IMAD R0, R5, UR14, R0 ;  /* 0x0000000e05007c24 */ /* 0x001fc8000f8e0200 */
[----:B------:R-:W-:-:S04]  /*11b0*/  VIADD R5, R0, UR5 ;  /* 0x0000000500057c36 */ /* 0x000fc80008000000 */
[----:B-1----:R-:W-:-:S05]  /*11c0*/  IMAD.WIDE R2, R5, 0x4, R2 ;  /* 0x0000000405027825 */ /* 0x002fca00078e0202 */
[----:B------:R-:W-:Y:S01]  /*11d0*/  STG.E desc[UR12][R2.64], R35 ;  /* 0x0000002302007986 */ /* 0x000fe2000c10190c */
[----:B------:R-:W-:Y:S05]  /*11e0*/  EXIT ;  /* 0x000000000000794d */ /* 0x000fea0003800000 */
.L_x_3:
[----:B------:R-:W-:-:S00]  /*11f0*/  BRA `(.L_x_3) ;  /* 0xfffffffc00fc7947 */ /* 0x000fc0000383ffff */
[----:B------:R-:W-:-:S00]  /*1200*/  NOP ;  /* 0x0000000000007918 */ /* 0x000fc00000000000 */
[----:B------:R-:W-:-:S00]  /*1210*/  NOP ;  /* 0x0000000000007918 */ /* 0x000fc00000000000 */
[----:B------:R-:W-:-:S00]  /*1220*/  NOP ;  /* 0x0000000000007918 */ /* 0x000fc00000000000 */
[----:B------:R-:W-:-:S00]  /*1230*/  NOP ;  /* 0x0000000000007918 */ /* 0x000fc00000000000 */
[----:B------:R-:W-:-:S00]  /*1240*/  NOP ;  /* 0x0000000000007918 */ /* 0x000fc00000000000 */
[----:B------:R-:W-:-:S00]  /*1250*/  NOP ;  /* 0x0000000000007918 */ /* 0x000fc00000000000 */
[----:B------:R-:W-:-:S00]  /*1260*/  NOP ;  /* 0x0000000000007918 */ /* 0x000fc00000000000 */
[----:B------:R-:W-:-:S00]  /*1270*/  NOP ;  /* 0x0000000000007918 */ /* 0x000fc00000000000 */
.L_x_4:


//--------------------- .nv.shared._Z12matrixMulGPUPaS_Pii --------------------------
	.section	.nv.shared._Z12matrixMulGPUPaS_Pii,"aw",@nobits
	.sectionflags	@""
.nv.shared._Z12matrixMulGPUPaS_Pii:
	.zero		1536


//--------------------- .nv.shared.reserved.0     --------------------------
	.section	.nv.shared.reserved.0,"aw",@nobits
	.weak		__nv_reservedSMEM_offset_0_alias
	.size		__nv_reservedSMEM_offset_0_alias, 0, 64
	.other		__nv_reservedSMEM_offset_0_alias,@"STO_CUDA_RESERVED_SHARED STV_DEFAULT"
__nv_reservedSMEM_offset_0_alias:
	.zero		0
	.zero		64


//--------------------- .nv.constant0._Z12matrixMulGPUPaS_Pii --------------------------
	.section	.nv.constant0._Z12matrixMulGPUPaS_Pii,"a",@progbits
	.sectionflags	@""
	.align	4
.nv.constant0._Z12matrixMulGPUPaS_Pii:
	.zero		924


//--------------------- SYMBOLS --------------------------

	.type		.nv.reservedSmem.offset0,@object
	.size		.nv.reservedSmem.offset0,0x4
	.type		.nv.reservedSmem.cap,@object
	.size		.nv.reservedSmem.cap,0x4
